//
// Generated by NVIDIA NVVM Compiler
//
// Compiler Build ID: CL-36424714
// Cuda compilation tools, release 13.0, V13.0.88
// Based on NVVM 20.0.0
//

.version 9.0
.target sm_100
.address_size 64

	// .globl	blackdetect_8
.extern .shared .align 16 .b8 sdata[];

.visible .entry blackdetect_8(
	.param .u64 .ptr .align 1 blackdetect_8_param_0,
	.param .u32 blackdetect_8_param_1,
	.param .u32 blackdetect_8_param_2,
	.param .u64 blackdetect_8_param_3
)
{
	.reg .pred 	%p<15>;
	.reg .b32 	%r<78>;
	.reg .b32 	%f<3>;
	.reg .b64 	%rd<6>;

	ld.param.u64 	%rd1, [blackdetect_8_param_0];
	ld.param.u32 	%r13, [blackdetect_8_param_1];
	ld.param.u32 	%r14, [blackdetect_8_param_2];
	ld.param.u64 	%rd2, [blackdetect_8_param_3];
	mov.u32 	%r15, %tid.y;
	mov.u32 	%r1, %ntid.x;
	mov.u32 	%r16, %tid.x;
	mad.lo.s32 	%r2, %r15, %r1, %r16;
	mov.u32 	%r17, %ctaid.y;
	mov.u32 	%r18, %ctaid.x;
	mad.lo.s32 	%r3, %r14, %r17, %r18;
	mad.lo.s32 	%r19, %r18, %r1, %r16;
	cvt.rn.f32.u32 	%f1, %r19;
	mov.u32 	%r4, %ntid.y;
	mad.lo.s32 	%r20, %r17, %r4, %r15;
	cvt.rn.f32.u32 	%f2, %r20;
	tex.2d.v4.u32.f32 	{%r21, %r22, %r23, %r24}, [%rd2, {%f1, %f2}];
	prmt.b32 	%r25, %r21, %r22, 0x5410U;
	prmt.b32 	%r26, %r23, %r24, 0x5410U;
	not.b32 	%r27, %r13;
	or.b32  	%r28, %r25, %r27;
	xor.b32  	%r29, %r13, %r25;
	shr.u32 	%r30, %r29, 1;
	not.b32 	%r31, %r30;
	and.b32  	%r32, %r31, 2139062143;
	sub.s32 	%r9, %r28, %r32;
	// begin inline asm
	prmt.b32 %r9, %r9, 0, 0xba98;
	// end inline asm
	and.b32  	%r33, %r9, 2139062143;
	and.b32  	%r34, %r9, -2139062144;
	add.s32 	%r35, %r33, 16843009;
	xor.b32  	%r36, %r35, %r34;
	popc.b32 	%r37, %r36;
	or.b32  	%r38, %r26, %r27;
	xor.b32  	%r39, %r13, %r26;
	shr.u32 	%r40, %r39, 1;
	not.b32 	%r41, %r40;
	and.b32  	%r42, %r41, 2139062143;
	sub.s32 	%r11, %r38, %r42;
	// begin inline asm
	prmt.b32 %r11, %r11, 0, 0xba98;
	// end inline asm
	and.b32  	%r43, %r11, 2139062143;
	and.b32  	%r44, %r11, -2139062144;
	add.s32 	%r45, %r43, 16843009;
	xor.b32  	%r46, %r45, %r44;
	popc.b32 	%r47, %r46;
	add.s32 	%r48, %r47, %r37;
	bar.sync 	0;
	shfl.sync.down.b32	%r49|%p1, %r48, 16, 31, -1;
	add.s32 	%r50, %r49, %r48;
	shfl.sync.down.b32	%r51|%p2, %r50, 8, 31, -1;
	add.s32 	%r52, %r51, %r50;
	shfl.sync.down.b32	%r53|%p3, %r52, 4, 31, -1;
	add.s32 	%r54, %r53, %r52;
	shfl.sync.down.b32	%r55|%p4, %r54, 2, 31, -1;
	add.s32 	%r56, %r55, %r54;
	shfl.sync.down.b32	%r57|%p5, %r56, 1, 31, -1;
	add.s32 	%r5, %r57, %r56;
	and.b32  	%r58, %r2, 31;
	setp.ne.s32 	%p6, %r58, 0;
	@%p6 bra 	$L__BB0_2;
	shr.u32 	%r59, %r2, 3;
	mov.u32 	%r60, sdata;
	add.s32 	%r61, %r60, %r59;
	st.shared.u32 	[%r61], %r5;
$L__BB0_2:
	bar.sync 	0;
	setp.gt.u32 	%p7, %r2, 31;
	@%p7 bra 	$L__BB0_7;
	mul.lo.s32 	%r63, %r1, %r4;
	shr.u32 	%r64, %r63, 5;
	setp.ge.u32 	%p8, %r2, %r64;
	mov.b32 	%r77, 0;
	@%p8 bra 	$L__BB0_5;
	shl.b32 	%r65, %r2, 2;
	mov.u32 	%r66, sdata;
	add.s32 	%r67, %r66, %r65;
	ld.shared.u32 	%r77, [%r67];
$L__BB0_5:
	shfl.sync.down.b32	%r68|%p9, %r77, 16, 31, -1;
	add.s32 	%r69, %r68, %r77;
	shfl.sync.down.b32	%r70|%p10, %r69, 8, 31, -1;
	add.s32 	%r71, %r70, %r69;
	shfl.sync.down.b32	%r72|%p11, %r71, 4, 31, -1;
	add.s32 	%r73, %r72, %r71;
	shfl.sync.down.b32	%r74|%p12, %r73, 2, 31, -1;
	add.s32 	%r75, %r74, %r73;
	shfl.sync.down.b32	%r76|%p13, %r75, 1, 31, -1;
	add.s32 	%r8, %r76, %r75;
	setp.ne.s32 	%p14, %r2, 0;
	@%p14 bra 	$L__BB0_7;
	cvta.to.global.u64 	%rd3, %rd1;
	mul.wide.s32 	%rd4, %r3, 4;
	add.s64 	%rd5, %rd3, %rd4;
	st.global.u32 	[%rd5], %r8;
$L__BB0_7:
	ret;

}
	// .globl	blackdetect_16
.visible .entry blackdetect_16(
	.param .u64 .ptr .align 1 blackdetect_16_param_0,
	.param .u32 blackdetect_16_param_1,
	.param .u32 blackdetect_16_param_2,
	.param .u64 blackdetect_16_param_3
)
{
	.reg .pred 	%p<15>;
	.reg .b32 	%r<74>;
	.reg .b32 	%f<3>;
	.reg .b64 	%rd<6>;

	ld.param.u64 	%rd1, [blackdetect_16_param_0];
	ld.param.u32 	%r19, [blackdetect_16_param_1];
	ld.param.u32 	%r20, [blackdetect_16_param_2];
	ld.param.u64 	%rd2, [blackdetect_16_param_3];
	mov.u32 	%r21, %tid.y;
	mov.u32 	%r1, %ntid.x;
	mov.u32 	%r22, %tid.x;
	mad.lo.s32 	%r2, %r21, %r1, %r22;
	mov.u32 	%r23, %ctaid.y;
	mov.u32 	%r24, %ctaid.x;
	mad.lo.s32 	%r3, %r20, %r23, %r24;
	mad.lo.s32 	%r25, %r24, %r1, %r22;
	cvt.rn.f32.u32 	%f1, %r25;
	mov.u32 	%r4, %ntid.y;
	mad.lo.s32 	%r26, %r23, %r4, %r21;
	cvt.rn.f32.u32 	%f2, %r26;
	tex.2d.v4.u32.f32 	{%r27, %r28, %r29, %r30}, [%rd2, {%f1, %f2}];
	prmt.b32 	%r31, %r27, %r28, 0x5410U;
	prmt.b32 	%r32, %r29, %r30, 0x5410U;
	not.b32 	%r33, %r19;
	or.b32  	%r34, %r31, %r33;
	xor.b32  	%r35, %r31, %r33;
	shr.u32 	%r36, %r35, 1;
	and.b32  	%r37, %r36, 2147450879;
	sub.s32 	%r9, %r34, %r37;
	// begin inline asm
	prmt.b32 %r9, %r9, 0, 0xbb99;
	// end inline asm
	mov.b32 	%r18, 65537;
	// begin inline asm
	add.u16x2 %r11, %r9, %r18;	

	// end inline asm
	popc.b32 	%r38, %r11;
	or.b32  	%r39, %r32, %r33;
	xor.b32  	%r40, %r32, %r33;
	shr.u32 	%r41, %r40, 1;
	and.b32  	%r42, %r41, 2147450879;
	sub.s32 	%r14, %r39, %r42;
	// begin inline asm
	prmt.b32 %r14, %r14, 0, 0xbb99;
	// end inline asm
	// begin inline asm
	add.u16x2 %r16, %r14, %r18;	

	// end inline asm
	popc.b32 	%r43, %r16;
	add.s32 	%r44, %r43, %r38;
	bar.sync 	0;
	shfl.sync.down.b32	%r45|%p1, %r44, 16, 31, -1;
	add.s32 	%r46, %r45, %r44;
	shfl.sync.down.b32	%r47|%p2, %r46, 8, 31, -1;
	add.s32 	%r48, %r47, %r46;
	shfl.sync.down.b32	%r49|%p3, %r48, 4, 31, -1;
	add.s32 	%r50, %r49, %r48;
	shfl.sync.down.b32	%r51|%p4, %r50, 2, 31, -1;
	add.s32 	%r52, %r51, %r50;
	shfl.sync.down.b32	%r53|%p5, %r52, 1, 31, -1;
	add.s32 	%r5, %r53, %r52;
	and.b32  	%r54, %r2, 31;
	setp.ne.s32 	%p6, %r54, 0;
	@%p6 bra 	$L__BB1_2;
	shr.u32 	%r55, %r2, 3;
	mov.u32 	%r56, sdata;
	add.s32 	%r57, %r56, %r55;
	st.shared.u32 	[%r57], %r5;
$L__BB1_2:
	bar.sync 	0;
	setp.gt.u32 	%p7, %r2, 31;
	@%p7 bra 	$L__BB1_7;
	mul.lo.s32 	%r59, %r1, %r4;
	shr.u32 	%r60, %r59, 5;
	setp.ge.u32 	%p8, %r2, %r60;
	mov.b32 	%r73, 0;
	@%p8 bra 	$L__BB1_5;
	shl.b32 	%r61, %r2, 2;
	mov.u32 	%r62, sdata;
	add.s32 	%r63, %r62, %r61;
	ld.shared.u32 	%r73, [%r63];
$L__BB1_5:
	shfl.sync.down.b32	%r64|%p9, %r73, 16, 31, -1;
	add.s32 	%r65, %r64, %r73;
	shfl.sync.down.b32	%r66|%p10, %r65, 8, 31, -1;
	add.s32 	%r67, %r66, %r65;
	shfl.sync.down.b32	%r68|%p11, %r67, 4, 31, -1;
	add.s32 	%r69, %r68, %r67;
	shfl.sync.down.b32	%r70|%p12, %r69, 2, 31, -1;
	add.s32 	%r71, %r70, %r69;
	shfl.sync.down.b32	%r72|%p13, %r71, 1, 31, -1;
	add.s32 	%r8, %r72, %r71;
	setp.ne.s32 	%p14, %r2, 0;
	@%p14 bra 	$L__BB1_7;
	cvta.to.global.u64 	%rd3, %rd1;
	mul.wide.s32 	%rd4, %r3, 4;
	add.s64 	%rd5, %rd3, %rd4;
	st.global.u32 	[%rd5], %r8;
$L__BB1_7:
	ret;

}


// ===== COMPILED SASS (sm_100) =====

	.target	sm_100

	.elftype	@"ET_EXEC"


//--------------------- .note.nv.tkinfo           --------------------------
	.section	.note.nv.tkinfo,"",@"SHT_NOTE"
	.sectionflags	@"SHF_NOTE_NV_TKINFO"
	.tkinfo
        /*0018*/ 	.word	0x00000002
        /*0030*/ 	.string	""
        /*0030*/ 	.string	"ptxas"
        /*0030*/ 	.string	"Cuda compilation tools, release 13.0, V13.0.88"
        /*0030*/ 	.string	"Build cuda_13.0.r13.0/compiler.36424714_0"
        /*0030*/ 	.string	"-arch sm_100 -m 64 "



//--------------------- .note.nv.cuinfo           --------------------------
	.section	.note.nv.cuinfo,"",@"SHT_NOTE"
	.sectionflags	@"SHF_NOTE_NV_CUINFO"
        /*0018*/ 	.short	0x0002
        /*001a*/ 	.short	0x0064
        /*001c*/ 	.short	0x0082
	.zero		2


//--------------------- .nv.info                  --------------------------
	.section	.nv.info,"",@"SHT_CUDA_INFO"
	.align	4


	//----- nvinfo : EIATTR_REGCOUNT
	.align		4
        /*0000*/ 	.byte	0x04, 0x2f
        /*0002*/ 	.short	(.L_1 - .L_0)
	.align		4
.L_0:
        /*0004*/ 	.word	index@(blackdetect_8)
        /*0008*/ 	.word	0x0000000f


	//----- nvinfo : EIATTR_FRAME_SIZE
	.align		4
.L_1:
        /*000c*/ 	.byte	0x04, 0x11
        /*000e*/ 	.short	(.L_3 - .L_2)
	.align		4
.L_2:
        /*0010*/ 	.word	index@(blackdetect_8)
        /*0014*/ 	.word	0x00000000


	//----- nvinfo : EIATTR_REGCOUNT
	.align		4
.L_3:
        /*0018*/ 	.byte	0x04, 0x2f
        /*001a*/ 	.short	(.L_5 - .L_4)
	.align		4
.L_4:
        /*001c*/ 	.word	index@(blackdetect_16)
        /*0020*/ 	.word	0x00000010


	//----- nvinfo : EIATTR_FRAME_SIZE
	.align		4
.L_5:
        /*0024*/ 	.byte	0x04, 0x11
        /*0026*/ 	.short	(.L_7 - .L_6)
	.align		4
.L_6:
        /*0028*/ 	.word	index@(blackdetect_16)
        /*002c*/ 	.word	0x00000000


	//----- nvinfo : EIATTR_MIN_STACK_SIZE
	.align		4
.L_7:
        /*0030*/ 	.byte	0x04, 0x12
        /*0032*/ 	.short	(.L_9 - .L_8)
	.align		4
.L_8:
        /*0034*/ 	.word	index@(blackdetect_16)
        /*0038*/ 	.word	0x00000000


	//----- nvinfo : EIATTR_MIN_STACK_SIZE
	.align		4
.L_9:
        /*003c*/ 	.byte	0x04, 0x12
        /*003e*/ 	.short	(.L_11 - .L_10)
	.align		4
.L_10:
        /*0040*/ 	.word	index@(blackdetect_8)
        /*0044*/ 	.word	0x00000000
.L_11:


//--------------------- .nv.compat                --------------------------
	.section	.nv.compat,"",@"SHT_CUDA_COMPAT_INFO"
	.align	4
        /*0000*/ 	.byte	0x02, 0x09, 0x00, 0x00, 0x02, 0x02, 0x02, 0x00, 0x02, 0x05, 0x05, 0x00, 0x03, 0x07, 0x01, 0x01
        /*0010*/ 	.byte	0x02, 0x03, 0x00, 0x00, 0x02, 0x06, 0x01, 0x00, 0x04, 0x0b, 0x08, 0x00, 0x09, 0x00, 0x00, 0x00
        /*0020*/ 	.byte	0x00, 0x00, 0x00, 0x00


//--------------------- .nv.info.blackdetect_16   --------------------------
	.section	.nv.info.blackdetect_16,"",@"SHT_CUDA_INFO"
	.sectionflags	@""
	.align	4


	//----- nvinfo : EIATTR_CUDA_API_VERSION
	.align		4
        /*0000*/ 	.byte	0x04, 0x37
        /*0002*/ 	.short	(.L_13 - .L_12)
.L_12:
        /*0004*/ 	.word	0x00000082


	//----- nvinfo : EIATTR_KPARAM_INFO
	.align		4
.L_13:
        /*0008*/ 	.byte	0x04, 0x17
        /*000a*/ 	.short	(.L_15 - .L_14)
.L_14:
        /*000c*/ 	.word	0x00000000
        /*0010*/ 	.short	0x0003
        /*0012*/ 	.short	0x0010
        /*0014*/ 	.byte	0x00, 0xf0, 0x21, 0x00


	//----- nvinfo : EIATTR_KPARAM_INFO
	.align		4
.L_15:
        /*0018*/ 	.byte	0x04, 0x17
        /*001a*/ 	.short	(.L_17 - .L_16)
.L_16:
        /*001c*/ 	.word	0x00000000
        /*0020*/ 	.short	0x0002
        /*0022*/ 	.short	0x000c
        /*0024*/ 	.byte	0x00, 0xf0, 0x11, 0x00


	//----- nvinfo : EIATTR_KPARAM_INFO
	.align		4
.L_17:
        /*0028*/ 	.byte	0x04, 0x17
        /*002a*/ 	.short	(.L_19 - .L_18)
.L_18:
        /*002c*/ 	.word	0x00000000
        /*0030*/ 	.short	0x0001
        /*0032*/ 	.short	0x0008
        /*0034*/ 	.byte	0x00, 0xf0, 0x11, 0x00


	//----- nvinfo : EIATTR_KPARAM_INFO
	.align		4
.L_19:
        /*0038*/ 	.byte	0x04, 0x17
        /*003a*/ 	.short	(.L_21 - .L_20)
.L_20:
        /*003c*/ 	.word	0x00000000
        /*0040*/ 	.short	0x0000
        /*0042*/ 	.short	0x0000
        /*0044*/ 	.byte	0x00, 0xf5, 0x21, 0x00


	//----- nvinfo : EIATTR_SPARSE_MMA_MASK
	.align		4
.L_21:
        /*0048*/ 	.byte	0x03, 0x50
        /*004a*/ 	.short	0x0000


	//----- nvinfo : EIATTR_MAXREG_COUNT
	.align		4
        /*004c*/ 	.byte	0x03, 0x1b
        /*004e*/ 	.short	0x00ff


	//----- nvinfo : EIATTR_NUM_BARRIERS
	.align		4
        /*0050*/ 	.byte	0x02, 0x4c
        /*0052*/ 	.byte	0x01
	.zero		1


	//----- nvinfo : EIATTR_MERCURY_ISA_VERSION
	.align		4
        /*0054*/ 	.byte	0x03, 0x5f
        /*0056*/ 	.short	0x0101


	//----- nvinfo : EIATTR_COOP_GROUP_MASK_REGIDS
	.align		4
        /*0058*/ 	.byte	0x04, 0x29
        /*005a*/ 	.short	(.L_23 - .L_22)


	//   ....[0]....
.L_22:
        /*005c*/ 	.word	0xffffffff


	//   ....[1]....
        /*0060*/ 	.word	0xffffffff


	//   ....[2]....
        /*0064*/ 	.word	0xffffffff


	//   ....[3]....
        /*0068*/ 	.word	0xffffffff


	//   ....[4]....
        /*006c*/ 	.word	0xffffffff


	//   ....[5]....
        /*0070*/ 	.word	0xffffffff


	//   ....[6]....
        /*0074*/ 	.word	0xffffffff


	//   ....[7]....
        /*0078*/ 	.word	0xffffffff


	//   ....[8]....
        /*007c*/ 	.word	0xffffffff


	//   ....[9]....
        /*0080*/ 	.word	0xffffffff


	//----- nvinfo : EIATTR_COOP_GROUP_INSTR_OFFSETS
	.align		4
.L_23:
        /*0084*/ 	.byte	0x04, 0x28
        /*0086*/ 	.short	(.L_25 - .L_24)


	//   ....[0]....
.L_24:
        /*0088*/ 	.word	0x00000290


	//   ....[1]....
        /*008c*/ 	.word	0x000002c0


	//   ....[2]....
        /*0090*/ 	.word	0x00000300


	//   ....[3]....
        /*0094*/ 	.word	0x00000320


	//   ....[4]....
        /*0098*/ 	.word	0x00000340


	//   ....[5]....
        /*009c*/ 	.word	0x00000430


	//   ....[6]....
        /*00a0*/ 	.word	0x00000450


	//   ....[7]....
        /*00a4*/ 	.word	0x00000470


	//   ....[8]....
        /*00a8*/ 	.word	0x00000490


	//   ....[9]....
        /*00ac*/ 	.word	0x000004b0


	//----- nvinfo : EIATTR_VRC_CTA_INIT_COUNT
	.align		4
.L_25:
        /*00b0*/ 	.byte	0x02, 0x4a
	.zero		1
	.zero		1


	//----- nvinfo : EIATTR_EXIT_INSTR_OFFSETS
	.align		4
        /*00b4*/ 	.byte	0x04, 0x1c
        /*00b6*/ 	.short	(.L_27 - .L_26)


	//   ....[0]....
.L_26:
        /*00b8*/ 	.word	0x00000380


	//   ....[1]....
        /*00bc*/ 	.word	0x000004c0


	//   ....[2]....
        /*00c0*/ 	.word	0x00000520


	//----- nvinfo : EIATTR_CBANK_PARAM_SIZE
	.align		4
.L_27:
        /*00c4*/ 	.byte	0x03, 0x19
        /*00c6*/ 	.short	0x0018


	//----- nvinfo : EIATTR_PARAM_CBANK
	.align		4
        /*00c8*/ 	.byte	0x04, 0x0a
        /*00ca*/ 	.short	(.L_29 - .L_28)
	.align		4
.L_28:
        /*00cc*/ 	.word	index@(.nv.constant0.blackdetect_16)
        /*00d0*/ 	.short	0x0380
        /*00d2*/ 	.short	0x0018


	//----- nvinfo : EIATTR_SW_WAR
	.align		4
.L_29:
        /*00d4*/ 	.byte	0x04, 0x36
        /*00d6*/ 	.short	(.L_31 - .L_30)
.L_30:
        /*00d8*/ 	.word	0x00000008
.L_31:


//--------------------- .nv.info.blackdetect_8    --------------------------
	.section	.nv.info.blackdetect_8,"",@"SHT_CUDA_INFO"
	.sectionflags	@""
	.align	4


	//----- nvinfo : EIATTR_CUDA_API_VERSION
	.align		4
        /*0000*/ 	.byte	0x04, 0x37
        /*0002*/ 	.short	(.L_33 - .L_32)
.L_32:
        /*0004*/ 	.word	0x00000082


	//----- nvinfo : EIATTR_KPARAM_INFO
	.align		4
.L_33:
        /*0008*/ 	.byte	0x04, 0x17
        /*000a*/ 	.short	(.L_35 - .L_34)
.L_34:
        /*000c*/ 	.word	0x00000000
        /*0010*/ 	.short	0x0003
        /*0012*/ 	.short	0x0010
        /*0014*/ 	.byte	0x00, 0xf0, 0x21, 0x00


	//----- nvinfo : EIATTR_KPARAM_INFO
	.align		4
.L_35:
        /*0018*/ 	.byte	0x04, 0x17
        /*001a*/ 	.short	(.L_37 - .L_36)
.L_36:
        /*001c*/ 	.word	0x00000000
        /*0020*/ 	.short	0x0002
        /*0022*/ 	.short	0x000c
        /*0024*/ 	.byte	0x00, 0xf0, 0x11, 0x00


	//----- nvinfo : EIATTR_KPARAM_INFO
	.align		4
.L_37:
        /*0028*/ 	.byte	0x04, 0x17
        /*002a*/ 	.short	(.L_39 - .L_38)
.L_38:
        /*002c*/ 	.word	0x00000000
        /*0030*/ 	.short	0x0001
        /*0032*/ 	.short	0x0008
        /*0034*/ 	.byte	0x00, 0xf0, 0x11, 0x00


	//----- nvinfo : EIATTR_KPARAM_INFO
	.align		4
.L_39:
        /*0038*/ 	.byte	0x04, 0x17
        /*003a*/ 	.short	(.L_41 - .L_40)
.L_40:
        /*003c*/ 	.word	0x00000000
        /*0040*/ 	.short	0x0000
        /*0042*/ 	.short	0x0000
        /*0044*/ 	.byte	0x00, 0xf5, 0x21, 0x00


	//----- nvinfo : EIATTR_SPARSE_MMA_MASK
	.align		4
.L_41:
        /*0048*/ 	.byte	0x03, 0x50
        /*004a*/ 	.short	0x0000


	//----- nvinfo : EIATTR_MAXREG_COUNT
	.align		4
        /*004c*/ 	.byte	0x03, 0x1b
        /*004e*/ 	.short	0x00ff


	//----- nvinfo : EIATTR_NUM_BARRIERS
	.align		4
        /*0050*/ 	.byte	0x02, 0x4c
        /*0052*/ 	.byte	0x01
	.zero		1


	//----- nvinfo : EIATTR_MERCURY_ISA_VERSION
	.align		4
        /*0054*/ 	.byte	0x03, 0x5f
        /*0056*/ 	.short	0x0101


	//----- nvinfo : EIATTR_COOP_GROUP_MASK_REGIDS
	.align		4
        /*0058*/ 	.byte	0x04, 0x29
        /*005a*/ 	.short	(.L_43 - .L_42)


	//   ....[0]....
.L_42:
        /*005c*/ 	.word	0xffffffff


	//   ....[1]....
        /*0060*/ 	.word	0xffffffff


	//   ....[2]....
        /*0064*/ 	.word	0xffffffff


	//   ....[3]....
        /*0068*/ 	.word	0xffffffff


	//   ....[4]....
        /*006c*/ 	.word	0xffffffff


	//   ....[5]....
        /*0070*/ 	.word	0xffffffff


	//   ....[6]....
        /*0074*/ 	.word	0xffffffff


	//   ....[7]....
        /*0078*/ 	.word	0xffffffff


	//   ....[8]....
        /*007c*/ 	.word	0xffffffff


	//   ....[9]....
        /*0080*/ 	.word	0xffffffff


	//----- nvinfo : EIATTR_COOP_GROUP_INSTR_OFFSETS
	.align		4
.L_43:
        /*0084*/ 	.byte	0x04, 0x28
        /*0086*/ 	.short	(.L_45 - .L_44)


	//   ....[0]....
.L_44:
        /*0088*/ 	.word	0x000002d0


	//   ....[1]....
        /*008c*/ 	.word	0x00000300


	//   ....[2]....
        /*0090*/ 	.word	0x00000340


	//   ....[3]....
        /*0094*/ 	.word	0x00000360


	//   ....[4]....
        /*0098*/ 	.word	0x00000380


	//   ....[5]....
        /*009c*/ 	.word	0x00000470


	//   ....[6]....
        /*00a0*/ 	.word	0x00000490


	//   ....[7]....
        /*00a4*/ 	.word	0x000004b0


	//   ....[8]....
        /*00a8*/ 	.word	0x000004d0


	//   ....[9]....
        /*00ac*/ 	.word	0x000004f0


	//----- nvinfo : EIATTR_VRC_CTA_INIT_COUNT
	.align		4
.L_45:
        /*00b0*/ 	.byte	0x02, 0x4a
	.zero		1
	.zero		1


	//----- nvinfo : EIATTR_EXIT_INSTR_OFFSETS
	.align		4
        /*00b4*/ 	.byte	0x04, 0x1c
        /*00b6*/ 	.short	(.L_47 - .L_46)


	//   ....[0]....
.L_46:
        /*00b8*/ 	.word	0x000003c0


	//   ....[1]....
        /*00bc*/ 	.word	0x00000500


	//   ....[2]....
        /*00c0*/ 	.word	0x00000560


	//----- nvinfo : EIATTR_CBANK_PARAM_SIZE
	.align		4
.L_47:
        /*00c4*/ 	.byte	0x03, 0x19
        /*00c6*/ 	.short	0x0018


	//----- nvinfo : EIATTR_PARAM_CBANK
	.align		4
        /*00c8*/ 	.byte	0x04, 0x0a
        /*00ca*/ 	.short	(.L_49 - .L_48)
	.align		4
.L_48:
        /*00cc*/ 	.word	index@(.nv.constant0.blackdetect_8)
        /*00d0*/ 	.short	0x0380
        /*00d2*/ 	.short	0x0018


	//----- nvinfo : EIATTR_SW_WAR
	.align		4
.L_49:
        /*00d4*/ 	.byte	0x04, 0x36
        /*00d6*/ 	.short	(.L_51 - .L_50)
.L_50:
        /*00d8*/ 	.word	0x00000008
.L_51:


//--------------------- .nv.callgraph             --------------------------
	.section	.nv.callgraph,"",@"SHT_CUDA_CALLGRAPH"
	.align	4
	.sectionentsize	8
	.align		4
        /*0000*/ 	.word	0x00000000
	.align		4
        /*0004*/ 	.word	0xffffffff
	.align		4
        /*0008*/ 	.word	0x00000000
	.align		4
        /*000c*/ 	.word	0xfffffffe
	.align		4
        /*0010*/ 	.word	0x00000000
	.align		4
        /*0014*/ 	.word	0xfffffffd
	.align		4
        /*0018*/ 	.word	0x00000000
	.align		4
        /*001c*/ 	.word	0xfffffffc


//--------------------- .text.blackdetect_16      --------------------------
	.section	.text.blackdetect_16,"ax",@progbits
	.align	128
        .global         blackdetect_16
        .type           blackdetect_16,@function
        .size           blackdetect_16,(.L_x_2 - blackdetect_16)
        .other          blackdetect_16,@"STO_CUDA_ENTRY STV_DEFAULT"
blackdetect_16:
.text.blackdetect_16:
[----:B------:R-:W-:Y:S01]  /*0000*/  LDC R1, c[0x0][0x37c] ;  /* 0x0000df00ff017b82 */ /* 0x000fe20000000800 */
[----:B------:R-:W0:Y:S01]  /*0010*/  S2R R10, SR_TID.X ;  /* 0x00000000000a7919 */ /* 0x000e220000002100 */
[----:B------:R-:W0:Y:S06]  /*0020*/  LDCU UR6, c[0x0][0x360] ;  /* 0x00006c00ff0677ac */ /* 0x000e2c0008000800 */
[----:B------:R-:W1:Y:S01]  /*0030*/  S2UR UR7, SR_CTAID.Y ;  /* 0x00000000000779c3 */ /* 0x000e620000002600 */
[----:B------:R-:W-:Y:S01]  /*0040*/  IMAD.MOV.U32 R13, RZ, RZ, -0x3e000000 ;  /* 0xc2000000ff0d7424 */ /* 0x000fe200078e00ff */
[----:B------:R-:W0:Y:S01]  /*0050*/  S2R R12, SR_CTAID.X ;  /* 0x00000000000c7919 */ /* 0x000e220000002500 */
[----:B------:R-:W2:Y:S01]  /*0060*/  LDCU UR4, c[0x0][0x390] ;  /* 0x00007200ff0477ac */ /* 0x000ea20008000800 */
[----:B------:R-:W1:Y:S01]  /*0070*/  S2R R3, SR_TID.Y ;  /* 0x0000000000037919 */ /* 0x000e620000002200 */
[----:B------:R-:W-:-:S03]  /*0080*/  UMOV UR5, URZ ;  /* 0x000000ff00057c82 */ /* 0x000fc60008000000 */
[----:B------:R-:W1:Y:S01]  /*0090*/  LDC R0, c[0x0][0x364] ;  /* 0x0000d900ff007b82 */ /* 0x000e620000000800 */
[----:B0-----:R-:W-:Y:S02]  /*00a0*/  IMAD R2, R12, UR6, R10 ;  /* 0x000000060c027c24 */ /* 0x001fe4000f8e020a */
[----:B-1----:R-:W-:-:S03]  /*00b0*/  IMAD R7, R0, UR7, R3 ;  /* 0x0000000700077c24 */ /* 0x002fc6000f8e0203 */
[----:B------:R-:W-:Y:S02]  /*00c0*/  I2FP.F32.U32 R6, R2 ;  /* 0x0000000200067245 */ /* 0x000fe40000201000 */
[----:B------:R-:W-:-:S06]  /*00d0*/  I2FP.F32.U32 R7, R7 ;  /* 0x0000000700077245 */ /* 0x000fcc0000201000 */
[----:B--2---:R-:W5:Y:S01]  /*00e0*/  TEX.LL R8, R6, R6, R13, UR4, 2D ;  /* 0x28ff040d06067f60 */ /* 0x004f6200089e0f08 */
[----:B------:R-:W0:Y:S01]  /*00f0*/  LDC.64 R4, c[0x0][0x388] ;  /* 0x0000e200ff047b82 */ /* 0x000e220000000a00 */
[----:B------:R-:W-:-:S07]  /*0100*/  IMAD R2, R3, UR6, R10 ;  /* 0x0000000603027c24 */ /* 0x000fce000f8e020a */
[----:B------:R-:W-:Y:S01]  /*0110*/  BAR.SYNC.DEFER_BLOCKING 0x0 ;  /* 0x0000000000007b1d */ /* 0x000fe20000010000 */
[C---:B------:R-:W-:Y:S02]  /*0120*/  LOP3.LUT P0, RZ, R2.reuse, 0x1f, RZ, 0xc0, !PT ;  /* 0x0000001f02ff7812 */ /* 0x040fe4000780c0ff */
[----:B------:R-:W-:Y:S01]  /*0130*/  ISETP.GT.U32.AND P1, PT, R2, 0x1f, PT ;  /* 0x0000001f0200780c */ /* 0x000fe20003f24070 */
[----:B0-----:R-:W-:Y:S01]  /*0140*/  IMAD R3, R5, UR7, R12 ;  /* 0x0000000705037c24 */ /* 0x001fe2000f8e020c */
[----:B-----5:R-:W-:Y:S02]  /*0150*/  PRMT R11, R6, 0x5410, R7 ;  /* 0x00005410060b7816 */ /* 0x020fe40000000007 */
[----:B------:R-:W-:Y:S02]  /*0160*/  PRMT R9, R8, 0x5410, R9 ;  /* 0x0000541008097816 */ /* 0x000fe40000000009 */
[-C--:B------:R-:W-:Y:S02]  /*0170*/  LOP3.LUT R5, R11, R4.reuse, RZ, 0xc3, !PT ;  /* 0x000000040b057212 */ /* 0x080fe400078ec3ff */
[----:B------:R-:W-:-:S02]  /*0180*/  LOP3.LUT R8, R9, R4, RZ, 0xc3, !PT ;  /* 0x0000000409087212 */ /* 0x000fc400078ec3ff */
[----:B------:R-:W-:Y:S02]  /*0190*/  SHF.R.U32.HI R5, RZ, 0x1, R5 ;  /* 0x00000001ff057819 */ /* 0x000fe40000011605 */
[----:B------:R-:W-:Y:S02]  /*01a0*/  SHF.R.U32.HI R8, RZ, 0x1, R8 ;  /* 0x00000001ff087819 */ /* 0x000fe40000011608 */
[-C--:B------:R-:W-:Y:S02]  /*01b0*/  LOP3.LUT R11, R11, R4.reuse, RZ, 0xf3, !PT ;  /* 0x000000040b0b7212 */ /* 0x080fe400078ef3ff */
[----:B------:R-:W-:Y:S02]  /*01c0*/  LOP3.LUT R6, R5, 0x7fff7fff, RZ, 0xc0, !PT ;  /* 0x7fff7fff05067812 */ /* 0x000fe400078ec0ff */
[----:B------:R-:W-:Y:S02]  /*01d0*/  LOP3.LUT R4, R9, R4, RZ, 0xf3, !PT ;  /* 0x0000000409047212 */ /* 0x000fe400078ef3ff */
[----:B------:R-:W-:Y:S01]  /*01e0*/  LOP3.LUT R5, R8, 0x7fff7fff, RZ, 0xc0, !PT ;  /* 0x7fff7fff08057812 */ /* 0x000fe200078ec0ff */
[----:B------:R-:W-:-:S04]  /*01f0*/  IMAD.IADD R6, R11, 0x1, -R6 ;  /* 0x000000010b067824 */ /* 0x000fc800078e0a06 */
[----:B------:R-:W-:Y:S01]  /*0200*/  IMAD.IADD R4, R4, 0x1, -R5 ;  /* 0x0000000104047824 */ /* 0x000fe200078e0a05 */
[----:B------:R-:W-:-:S04]  /*0210*/  PRMT R6, R6, 0xbb99, RZ ;  /* 0x0000bb9906067816 */ /* 0x000fc800000000ff */
[----:B------:R-:W-:Y:S01]  /*0220*/  PRMT R4, R4, 0xbb99, RZ ;  /* 0x0000bb9904047816 */ /* 0x000fe200000000ff */
[----:B------:R-:W-:-:S04]  /*0230*/  VIADD.16x2 R6, R6, 0x10001 ;  /* 0x0001000106067836 */ /* 0x000fc80000000200 */
[----:B------:R-:W-:Y:S02]  /*0240*/  VIADD.16x2 R4, R4, 0x10001 ;  /* 0x0001000104047836 */ /* 0x000fe40000000200 */
[----:B------:R-:W-:Y:S08]  /*0250*/  POPC R6, R6 ;  /* 0x0000000600067309 */ /* 0x000ff00000000000 */
[----:B------:R-:W0:Y:S02]  /*0260*/  POPC R5, R4 ;  /* 0x0000000400057309 */ /* 0x000e240000000000 */
[----:B0-----:R-:W-:-:S02]  /*0270*/  IMAD.IADD R5, R6, 0x1, R5 ;  /* 0x0000000106057824 */ /* 0x001fc400078e0205 */
[----:B------:R-:W0:Y:S03]  /*0280*/  @!P0 S2R R6, SR_CgaCtaId ;  /* 0x0000000000068919 */ /* 0x000e260000008800 */
[----:B------:R-:W1:Y:S02]  /*0290*/  SHFL.DOWN PT, R8, R5, 0x10, 0x1f ;  /* 0x0a001f0005087f89 */ /* 0x000e6400000e0000 */
[----:B-1----:R-:W-:Y:S01]  /*02a0*/  IMAD.IADD R8, R5, 0x1, R8 ;  /* 0x0000000105087824 */ /* 0x002fe200078e0208 */
[----:B------:R-:W-:-:S04]  /*02b0*/  @!P0 MOV R5, 0x400 ;  /* 0x0000040000058802 */ /* 0x000fc80000000f00 */
[----:B------:R-:W1:Y:S01]  /*02c0*/  SHFL.DOWN PT, R7, R8, 0x8, 0x1f ;  /* 0x09001f0008077f89 */ /* 0x000e6200000e0000 */
[----:B0-----:R-:W-:-:S04]  /*02d0*/  @!P0 LEA R5, R6, R5, 0x18 ;  /* 0x0000000506058211 */ /* 0x001fc800078ec0ff */
[----:B------:R-:W-:Y:S01]  /*02e0*/  @!P0 LEA.HI R5, R2, R5, RZ, 0x1d ;  /* 0x0000000502058211 */ /* 0x000fe200078fe8ff */
[----:B-1----:R-:W-:-:S05]  /*02f0*/  IMAD.IADD R7, R8, 0x1, R7 ;  /* 0x0000000108077824 */ /* 0x002fca00078e0207 */
[----:B------:R-:W0:Y:S02]  /*0300*/  SHFL.DOWN PT, R10, R7, 0x4, 0x1f ;  /* 0x08801f00070a7f89 */ /* 0x000e2400000e0000 */
[----:B0-----:R-:W-:-:S05]  /*0310*/  IMAD.IADD R10, R7, 0x1, R10 ;  /* 0x00000001070a7824 */ /* 0x001fca00078e020a */
[----:B------:R-:W0:Y:S02]  /*0320*/  SHFL.DOWN PT, R9, R10, 0x2, 0x1f ;  /* 0x08401f000a097f89 */ /* 0x000e2400000e0000 */
[----:B0-----:R-:W-:-:S05]  /*0330*/  IMAD.IADD R9, R10, 0x1, R9 ;  /* 0x000000010a097824 */ /* 0x001fca00078e0209 */
[----:B------:R-:W0:Y:S02]  /*0340*/  SHFL.DOWN PT, R4, R9, 0x1, 0x1f ;  /* 0x08201f0009047f89 */ /* 0x000e2400000e0000 */
[----:B0-----:R-:W-:-:S05]  /*0350*/  IMAD.IADD R4, R9, 0x1, R4 ;  /* 0x0000000109047824 */ /* 0x001fca00078e0204 */
[----:B------:R0:W-:Y:S01]  /*0360*/  @!P0 STS [R5], R4 ;  /* 0x0000000405008388 */ /* 0x0001e20000000800 */
[----:B------:R-:W-:Y:S06]  /*0370*/  BAR.SYNC.DEFER_BLOCKING 0x0 ;  /* 0x0000000000007b1d */ /* 0x000fec0000010000 */
[----:B------:R-:W-:Y:S05]  /*0380*/  @P1 EXIT ;  /* 0x000000000000194d */ /* 0x000fea0003800000 */
[----:B------:R-:W-:-:S05]  /*0390*/  IMAD R0, R0, UR6, RZ ;  /* 0x0000000600007c24 */ /* 0x000fca000f8e02ff */
[----:B0-----:R-:W-:-:S04]  /*03a0*/  SHF.R.U32.HI R5, RZ, 0x5, R0 ;  /* 0x00000005ff057819 */ /* 0x001fc80000011600 */
[----:B------:R-:W-:-:S13]  /*03b0*/  ISETP.GE.U32.AND P0, PT, R2, R5, PT ;  /* 0x000000050200720c */ /* 0x000fda0003f06070 */
[----:B------:R-:W0:Y:S01]  /*03c0*/  @!P0 S2R R5, SR_CgaCtaId ;  /* 0x0000000000058919 */ /* 0x000e220000008800 */
[----:B------:R-:W-:-:S04]  /*03d0*/  @!P0 MOV R0, 0x400 ;  /* 0x0000040000008802 */ /* 0x000fc80000000f00 */
[----:B0-----:R-:W-:Y:S01]  /*03e0*/  @!P0 LEA R5, R5, R0, 0x18 ;  /* 0x0000000005058211 */ /* 0x001fe200078ec0ff */
[----:B------:R-:W-:-:S04]  /*03f0*/  IMAD.MOV.U32 R0, RZ, RZ, RZ ;  /* 0x000000ffff007224 */ /* 0x000fc800078e00ff */
[----:B------:R-:W-:-:S05]  /*0400*/  @!P0 IMAD R4, R2, 0x4, R5 ;  /* 0x0000000402048824 */ /* 0x000fca00078e0205 */
[----:B------:R-:W0:Y:S01]  /*0410*/  @!P0 LDS R0, [R4] ;  /* 0x0000000004008984 */ /* 0x000e220000000800 */
[----:B------:R-:W-:-:S03]  /*0420*/  ISETP.NE.AND P0, PT, R2, RZ, PT ;  /* 0x000000ff0200720c */ /* 0x000fc60003f05270 */
[----:B0-----:R-:W0:Y:S02]  /*0430*/  SHFL.DOWN PT, R5, R0, 0x10, 0x1f ;  /* 0x0a001f0000057f89 */ /* 0x001e2400000e0000 */
[----:B0-----:R-:W-:-:S05]  /*0440*/  IMAD.IADD R5, R5, 0x1, R0 ;  /* 0x0000000105057824 */ /* 0x001fca00078e0200 */
[----:B------:R-:W0:Y:S02]  /*0450*/  SHFL.DOWN PT, R6, R5, 0x8, 0x1f ;  /* 0x09001f0005067f89 */ /* 0x000e2400000e0000 */
[----:B0-----:R-:W-:-:S05]  /*0460*/  IMAD.IADD R6, R5, 0x1, R6 ;  /* 0x0000000105067824 */ /* 0x001fca00078e0206 */
[----:B------:R-:W0:Y:S02]  /*0470*/  SHFL.DOWN PT, R7, R6, 0x4, 0x1f ;  /* 0x08801f0006077f89 */ /* 0x000e2400000e0000 */
[----:B0-----:R-:W-:-:S05]  /*0480*/  IMAD.IADD R7, R6, 0x1, R7 ;  /* 0x0000000106077824 */ /* 0x001fca00078e0207 */
[----:B------:R-:W0:Y:S02]  /*0490*/  SHFL.DOWN PT, R8, R7, 0x2, 0x1f ;  /* 0x08401f0007087f89 */ /* 0x000e2400000e0000 */
[----:B0-----:R-:W-:-:S05]  /*04a0*/  IMAD.IADD R8, R7, 0x1, R8 ;  /* 0x0000000107087824 */ /* 0x001fca00078e0208 */
[----:B------:R0:W1:Y:S01]  /*04b0*/  SHFL.DOWN PT, R9, R8, 0x1, 0x1f ;  /* 0x08201f0008097f89 */ /* 0x00006200000e0000 */
[----:B------:R-:W-:Y:S05]  /*04c0*/  @P0 EXIT ;  /* 0x000000000000094d */ /* 0x000fea0003800000 */
[----:B------:R-:W2:Y:S01]  /*04d0*/  LDC.64 R4, c[0x0][0x380] ;  /* 0x0000e000ff047b82 */ /* 0x000ea20000000a00 */
[----:B------:R-:W3:Y:S01]  /*04e0*/  LDCU.64 UR4, c[0x0][0x358] ;  /* 0x00006b00ff0477ac */ /* 0x000ee20008000a00 */
[----:B-1----:R-:W-:Y:S02]  /*04f0*/  IMAD.IADD R9, R8, 0x1, R9 ;  /* 0x0000000108097824 */ /* 0x002fe400078e0209 */
[----:B--2---:R-:W-:-:S05]  /*0500*/  IMAD.WIDE R2, R3, 0x4, R4 ;  /* 0x0000000403027825 */ /* 0x004fca00078e0204 */
[----:B---3--:R-:W-:Y:S01]  /*0510*/  STG.E desc[UR4][R2.64], R9 ;  /* 0x0000000902007986 */ /* 0x008fe2000c101904 */
[----:B------:R-:W-:Y:S05]  /*0520*/  EXIT ;  /* 0x000000000000794d */ /* 0x000fea0003800000 */
.L_x_0:
[----:B------:R-:W-:-:S00]  /*0530*/  BRA `(.L_x_0) ;  /* 0xfffffffc00fc7947 */ /* 0x000fc0000383ffff */
[----:B------:R-:W-:-:S00]  /*0540*/  NOP ;  /* 0x0000000000007918 */ /* 0x000fc00000000000 */
        /* <DEDUP_REMOVED lines=11> */
.L_x_2:


//--------------------- .text.blackdetect_8       --------------------------
	.section	.text.blackdetect_8,"ax",@progbits
	.align	128
        .global         blackdetect_8
        .type           blackdetect_8,@function
        .size           blackdetect_8,(.L_x_3 - blackdetect_8)
        .other          blackdetect_8,@"STO_CUDA_ENTRY STV_DEFAULT"
blackdetect_8:
.text.blackdetect_8:
        /* <DEDUP_REMOVED lines=20> */
[----:B0-----:R-:W-:-:S10]  /*0140*/  IMAD R3, R5, UR7, R11 ;  /* 0x0000000705037c24 */ /* 0x001fd4000f8e020b */
[----:B------:R-:W0:Y:S01]  /*0150*/  @!P0 S2R R11, SR_CgaCtaId ;  /* 0x00000000000b8919 */ /* 0x000e220000008800 */
[----:B-----5:R-:W-:Y:S02]  /*0160*/  PRMT R9, R8, 0x5410, R9 ;  /* 0x0000541008097816 */ /* 0x020fe40000000009 */
[----:B------:R-:W-:Y:S02]  /*0170*/  PRMT R5, R6, 0x5410, R7 ;  /* 0x0000541006057816 */ /* 0x000fe40000000007 */
[CC--:B------:R-:W-:Y:S02]  /*0180*/  LOP3.LUT R8, R9.reuse, R4.reuse, RZ, 0x3c, !PT ;  /* 0x0000000409087212 */ /* 0x0c0fe400078e3cff */
[-C--:B------:R-:W-:Y:S02]  /*0190*/  LOP3.LUT R9, R9, R4.reuse, RZ, 0xf3, !PT ;  /* 0x0000000409097212 */ /* 0x080fe400078ef3ff */
[----:B------:R-:W-:Y:S02]  /*01a0*/  SHF.R.U32.HI R10, RZ, 0x1, R8 ;  /* 0x00000001ff0a7819 */ /* 0x000fe40000011608 */
[----:B------:R-:W-:-:S02]  /*01b0*/  LOP3.LUT R8, R5, R4, RZ, 0x3c, !PT ;  /* 0x0000000405087212 */ /* 0x000fc400078e3cff */
[----:B------:R-:W-:Y:S02]  /*01c0*/  LOP3.LUT R10, R10, 0x7f7f7f7f, RZ, 0xc, !PT ;  /* 0x7f7f7f7f0a0a7812 */ /* 0x000fe400078e0cff */
[----:B------:R-:W-:Y:S02]  /*01d0*/  SHF.R.U32.HI R8, RZ, 0x1, R8 ;  /* 0x00000001ff087819 */ /* 0x000fe40000011608 */
[----:B------:R-:W-:Y:S01]  /*01e0*/  LOP3.LUT R4, R5, R4, RZ, 0xf3, !PT ;  /* 0x0000000405047212 */ /* 0x000fe200078ef3ff */
[----:B------:R-:W-:Y:S01]  /*01f0*/  IMAD.IADD R9, R9, 0x1, -R10 ;  /* 0x0000000109097824 */ /* 0x000fe200078e0a0a */
[----:B------:R-:W-:-:S04]  /*0200*/  LOP3.LUT R5, R8, 0x7f7f7f7f, RZ, 0xc, !PT ;  /* 0x7f7f7f7f08057812 */ /* 0x000fc800078e0cff */
[----:B------:R-:W-:Y:S01]  /*0210*/  PRMT R9, R9, 0xba98, RZ ;  /* 0x0000ba9809097816 */ /* 0x000fe200000000ff */
[----:B------:R-:W-:-:S03]  /*0220*/  IMAD.IADD R4, R4, 0x1, -R5 ;  /* 0x0000000104047824 */ /* 0x000fc600078e0a05 */
[----:B------:R-:W-:Y:S02]  /*0230*/  LOP3.LUT R5, R9, 0x7f7f7f7f, RZ, 0xc0, !PT ;  /* 0x7f7f7f7f09057812 */ /* 0x000fe400078ec0ff */
[----:B------:R-:W-:-:S03]  /*0240*/  PRMT R4, R4, 0xba98, RZ ;  /* 0x0000ba9804047816 */ /* 0x000fc600000000ff */
[----:B------:R-:W-:Y:S01]  /*0250*/  VIADD R6, R5, 0x1010101 ;  /* 0x0101010105067836 */ /* 0x000fe20000000000 */
[----:B------:R-:W-:-:S04]  /*0260*/  LOP3.LUT R5, R4, 0x7f7f7f7f, RZ, 0xc0, !PT ;  /* 0x7f7f7f7f04057812 */ /* 0x000fc800078ec0ff */
[----:B------:R-:W-:Y:S01]  /*0270*/  LOP3.LUT R6, R6, 0x80808080, R9, 0x78, !PT ;  /* 0x8080808006067812 */ /* 0x000fe200078e7809 */
[----:B------:R-:W-:-:S05]  /*0280*/  VIADD R5, R5, 0x1010101 ;  /* 0x0101010105057836 */ /* 0x000fca0000000000 */
[----:B------:R-:W-:Y:S01]  /*0290*/  LOP3.LUT R5, R5, 0x80808080, R4, 0x78, !PT ;  /* 0x8080808005057812 */ /* 0x000fe200078e7804 */
[----:B------:R-:W-:Y:S08]  /*02a0*/  POPC R6, R6 ;  /* 0x0000000600067309 */ /* 0x000ff00000000000 */
[----:B------:R-:W1:Y:S02]  /*02b0*/  POPC R5, R5 ;  /* 0x0000000500057309 */ /* 0x000e640000000000 */
[----:B-1----:R-:W-:-:S05]  /*02c0*/  IMAD.IADD R4, R5, 0x1, R6 ;  /* 0x0000000105047824 */ /* 0x002fca00078e0206 */
        /* <DEDUP_REMOVED lines=42> */
.L_x_1:
        /* <DEDUP_REMOVED lines=9> */
.L_x_3:


//--------------------- .nv.shared.blackdetect_16 --------------------------
	.section	.nv.shared.blackdetect_16,"aw",@nobits
	.sectionflags	@""
	.align	16
	.zero		1024


//--------------------- .nv.shared.reserved.0     --------------------------
	.section	.nv.shared.reserved.0,"aw",@nobits
	.weak		__nv_reservedSMEM_offset_0_alias
	.size		__nv_reservedSMEM_offset_0_alias, 0, 64
	.other		__nv_reservedSMEM_offset_0_alias,@"STO_CUDA_RESERVED_SHARED STV_DEFAULT"
__nv_reservedSMEM_offset_0_alias:
	.zero		0
	.zero		64


//--------------------- .nv.shared.blackdetect_8  --------------------------
	.section	.nv.shared.blackdetect_8,"aw",@nobits
	.sectionflags	@""
	.align	16
	.zero		1024


//--------------------- .nv.constant0.blackdetect_16 --------------------------
	.section	.nv.constant0.blackdetect_16,"a",@progbits
	.sectionflags	@""
	.align	4
.nv.constant0.blackdetect_16:
	.zero		920


//--------------------- .nv.constant0.blackdetect_8 --------------------------
	.section	.nv.constant0.blackdetect_8,"a",@progbits
	.sectionflags	@""
	.align	4
.nv.constant0.blackdetect_8:
	.zero		920


//--------------------- SYMBOLS --------------------------

	.type		.nv.reservedSmem.offset0,@object
	.size		.nv.reservedSmem.offset0,0x4
	.type		.nv.reservedSmem.cap,@object
	.size		.nv.reservedSmem.cap,0x4
